//
// Generated by NVIDIA NVVM Compiler
//
// Compiler Build ID: CL-36424714
// Cuda compilation tools, release 13.0, V13.0.88
// Based on NVVM 20.0.0
//

.version 9.0
.target sm_100
.address_size 64

	// .globl	_Z14reduction_treePiS_i
.extern .shared .align 16 .b8 shared_data[];

.visible .entry _Z14reduction_treePiS_i(
	.param .u64 .ptr .align 1 _Z14reduction_treePiS_i_param_0,
	.param .u64 .ptr .align 1 _Z14reduction_treePiS_i_param_1,
	.param .u32 _Z14reduction_treePiS_i_param_2
)
{
	.reg .pred 	%p<7>;
	.reg .b32 	%r<28>;
	.reg .b64 	%rd<9>;

	ld.param.u64 	%rd3, [_Z14reduction_treePiS_i_param_0];
	ld.param.u64 	%rd2, [_Z14reduction_treePiS_i_param_1];
	ld.param.u32 	%r10, [_Z14reduction_treePiS_i_param_2];
	cvta.to.global.u64 	%rd1, %rd3;
	mov.u32 	%r1, %tid.x;
	mov.u32 	%r12, %ctaid.x;
	mov.u32 	%r27, %ntid.x;
	mul.lo.s32 	%r13, %r27, %r12;
	shl.b32 	%r14, %r13, 1;
	add.s32 	%r3, %r14, %r1;
	setp.ge.u32 	%p1, %r3, %r10;
	mov.b32 	%r26, 0;
	@%p1 bra 	$L__BB0_2;
	mul.wide.u32 	%rd4, %r3, 4;
	add.s64 	%rd5, %rd1, %rd4;
	ld.global.u32 	%r26, [%rd5];
$L__BB0_2:
	shl.b32 	%r15, %r1, 2;
	mov.u32 	%r16, shared_data;
	add.s32 	%r6, %r16, %r15;
	st.shared.u32 	[%r6], %r26;
	add.s32 	%r7, %r3, %r27;
	setp.ge.u32 	%p2, %r7, %r10;
	@%p2 bra 	$L__BB0_4;
	mul.wide.u32 	%rd6, %r7, 4;
	add.s64 	%rd7, %rd1, %rd6;
	ld.global.u32 	%r17, [%rd7];
	add.s32 	%r18, %r26, %r17;
	st.shared.u32 	[%r6], %r18;
$L__BB0_4:
	bar.sync 	0;
	setp.lt.u32 	%p3, %r27, 2;
	@%p3 bra 	$L__BB0_8;
$L__BB0_5:
	shr.u32 	%r9, %r27, 1;
	setp.ge.u32 	%p4, %r1, %r9;
	@%p4 bra 	$L__BB0_7;
	shl.b32 	%r19, %r9, 2;
	add.s32 	%r20, %r6, %r19;
	ld.shared.u32 	%r21, [%r20];
	ld.shared.u32 	%r22, [%r6];
	add.s32 	%r23, %r22, %r21;
	st.shared.u32 	[%r6], %r23;
$L__BB0_7:
	bar.sync 	0;
	setp.gt.u32 	%p5, %r27, 3;
	mov.u32 	%r27, %r9;
	@%p5 bra 	$L__BB0_5;
$L__BB0_8:
	setp.ne.s32 	%p6, %r1, 0;
	@%p6 bra 	$L__BB0_10;
	ld.shared.u32 	%r24, [shared_data];
	cvta.to.global.u64 	%rd8, %rd2;
	atom.global.add.u32 	%r25, [%rd8], %r24;
$L__BB0_10:
	ret;

}


// ===== COMPILED SASS (sm_100) =====

	.target	sm_100

	.elftype	@"ET_EXEC"


//--------------------- .note.nv.tkinfo           --------------------------
	.section	.note.nv.tkinfo,"",@"SHT_NOTE"
	.sectionflags	@"SHF_NOTE_NV_TKINFO"
	.tkinfo
        /*0018*/ 	.word	0x00000002
        /*0030*/ 	.string	""
        /*0030*/ 	.string	"ptxas"
        /*0030*/ 	.string	"Cuda compilation tools, release 13.0, V13.0.88"
        /*0030*/ 	.string	"Build cuda_13.0.r13.0/compiler.36424714_0"
        /*0030*/ 	.string	"-arch sm_100 -m 64 "



//--------------------- .note.nv.cuinfo           --------------------------
	.section	.note.nv.cuinfo,"",@"SHT_NOTE"
	.sectionflags	@"SHF_NOTE_NV_CUINFO"
        /*0018*/ 	.short	0x0002
        /*001a*/ 	.short	0x0064
        /*001c*/ 	.short	0x0082
	.zero		2


//--------------------- .nv.info                  --------------------------
	.section	.nv.info,"",@"SHT_CUDA_INFO"
	.align	4


	//----- nvinfo : EIATTR_REGCOUNT
	.align		4
        /*0000*/ 	.byte	0x04, 0x2f
        /*0002*/ 	.short	(.L_1 - .L_0)
	.align		4
.L_0:
        /*0004*/ 	.word	index@(_Z14reduction_treePiS_i)
        /*0008*/ 	.word	0x0000000e


	//----- nvinfo : EIATTR_FRAME_SIZE
	.align		4
.L_1:
        /*000c*/ 	.byte	0x04, 0x11
        /*000e*/ 	.short	(.L_3 - .L_2)
	.align		4
.L_2:
        /*0010*/ 	.word	index@(_Z14reduction_treePiS_i)
        /*0014*/ 	.word	0x00000000


	//----- nvinfo : EIATTR_MIN_STACK_SIZE
	.align		4
.L_3:
        /*0018*/ 	.byte	0x04, 0x12
        /*001a*/ 	.short	(.L_5 - .L_4)
	.align		4
.L_4:
        /*001c*/ 	.word	index@(_Z14reduction_treePiS_i)
        /*0020*/ 	.word	0x00000000
.L_5:


//--------------------- .nv.compat                --------------------------
	.section	.nv.compat,"",@"SHT_CUDA_COMPAT_INFO"
	.align	4
        /*0000*/ 	.byte	0x02, 0x09, 0x00, 0x00, 0x02, 0x02, 0x01, 0x00, 0x02, 0x05, 0x05, 0x00, 0x03, 0x07, 0x01, 0x01
        /*0010*/ 	.byte	0x02, 0x03, 0x00, 0x00, 0x02, 0x06, 0x01, 0x00, 0x04, 0x0b, 0x08, 0x00, 0x09, 0x00, 0x00, 0x00
        /*0020*/ 	.byte	0x00, 0x00, 0x00, 0x00


//--------------------- .nv.info._Z14reduction_treePiS_i --------------------------
	.section	.nv.info._Z14reduction_treePiS_i,"",@"SHT_CUDA_INFO"
	.sectionflags	@""
	.align	4


	//----- nvinfo : EIATTR_CUDA_API_VERSION
	.align		4
        /*0000*/ 	.byte	0x04, 0x37
        /*0002*/ 	.short	(.L_7 - .L_6)
.L_6:
        /*0004*/ 	.word	0x00000082


	//----- nvinfo : EIATTR_KPARAM_INFO
	.align		4
.L_7:
        /*0008*/ 	.byte	0x04, 0x17
        /*000a*/ 	.short	(.L_9 - .L_8)
.L_8:
        /*000c*/ 	.word	0x00000000
        /*0010*/ 	.short	0x0002
        /*0012*/ 	.short	0x0010
        /*0014*/ 	.byte	0x00, 0xf0, 0x11, 0x00


	//----- nvinfo : EIATTR_KPARAM_INFO
	.align		4
.L_9:
        /*0018*/ 	.byte	0x04, 0x17
        /*001a*/ 	.short	(.L_11 - .L_10)
.L_10:
        /*001c*/ 	.word	0x00000000
        /*0020*/ 	.short	0x0001
        /*0022*/ 	.short	0x0008
        /*0024*/ 	.byte	0x00, 0xf5, 0x21, 0x00


	//----- nvinfo : EIATTR_KPARAM_INFO
	.align		4
.L_11:
        /*0028*/ 	.byte	0x04, 0x17
        /*002a*/ 	.short	(.L_13 - .L_12)
.L_12:
        /*002c*/ 	.word	0x00000000
        /*0030*/ 	.short	0x0000
        /*0032*/ 	.short	0x0000
        /*0034*/ 	.byte	0x00, 0xf5, 0x21, 0x00


	//----- nvinfo : EIATTR_SPARSE_MMA_MASK
	.align		4
.L_13:
        /*0038*/ 	.byte	0x03, 0x50
        /*003a*/ 	.short	0x0000


	//----- nvinfo : EIATTR_MAXREG_COUNT
	.align		4
        /*003c*/ 	.byte	0x03, 0x1b
        /*003e*/ 	.short	0x00ff


	//----- nvinfo : EIATTR_NUM_BARRIERS
	.align		4
        /*0040*/ 	.byte	0x02, 0x4c
        /*0042*/ 	.byte	0x01
	.zero		1


	//----- nvinfo : EIATTR_MERCURY_ISA_VERSION
	.align		4
        /*0044*/ 	.byte	0x03, 0x5f
        /*0046*/ 	.short	0x0101


	//----- nvinfo : EIATTR_VRC_CTA_INIT_COUNT
	.align		4
        /*0048*/ 	.byte	0x02, 0x4a
	.zero		1
	.zero		1


	//----- nvinfo : EIATTR_EXIT_INSTR_OFFSETS
	.align		4
        /*004c*/ 	.byte	0x04, 0x1c
        /*004e*/ 	.short	(.L_15 - .L_14)


	//   ....[0]....
.L_14:
        /*0050*/ 	.word	0x00000280


	//   ....[1]....
        /*0054*/ 	.word	0x000002f0


	//----- nvinfo : EIATTR_CBANK_PARAM_SIZE
	.align		4
.L_15:
        /*0058*/ 	.byte	0x03, 0x19
        /*005a*/ 	.short	0x0014


	//----- nvinfo : EIATTR_PARAM_CBANK
	.align		4
        /*005c*/ 	.byte	0x04, 0x0a
        /*005e*/ 	.short	(.L_17 - .L_16)
	.align		4
.L_16:
        /*0060*/ 	.word	index@(.nv.constant0._Z14reduction_treePiS_i)
        /*0064*/ 	.short	0x0380
        /*0066*/ 	.short	0x0014


	//----- nvinfo : EIATTR_SW_WAR
	.align		4
.L_17:
        /*0068*/ 	.byte	0x04, 0x36
        /*006a*/ 	.short	(.L_19 - .L_18)
.L_18:
        /*006c*/ 	.word	0x00000008
.L_19:


//--------------------- .nv.callgraph             --------------------------
	.section	.nv.callgraph,"",@"SHT_CUDA_CALLGRAPH"
	.align	4
	.sectionentsize	8
	.align		4
        /*0000*/ 	.word	0x00000000
	.align		4
        /*0004*/ 	.word	0xffffffff
	.align		4
        /*0008*/ 	.word	0x00000000
	.align		4
        /*000c*/ 	.word	0xfffffffe
	.align		4
        /*0010*/ 	.word	0x00000000
	.align		4
        /*0014*/ 	.word	0xfffffffd
	.align		4
        /*0018*/ 	.word	0x00000000
	.align		4
        /*001c*/ 	.word	0xfffffffc


//--------------------- .text._Z14reduction_treePiS_i --------------------------
	.section	.text._Z14reduction_treePiS_i,"ax",@progbits
	.align	128
        .global         _Z14reduction_treePiS_i
        .type           _Z14reduction_treePiS_i,@function
        .size           _Z14reduction_treePiS_i,(.L_x_3 - _Z14reduction_treePiS_i)
        .other          _Z14reduction_treePiS_i,@"STO_CUDA_ENTRY STV_DEFAULT"
_Z14reduction_treePiS_i:
.text._Z14reduction_treePiS_i:
[----:B------:R-:W-:Y:S01]  /*0000*/  LDC R1, c[0x0][0x37c] ;  /* 0x0000df00ff017b82 */ /* 0x000fe20000000800 */
[----:B------:R-:W0:Y:S07]  /*0010*/  S2R R9, SR_TID.X ;  /* 0x0000000000097919 */ /* 0x000e2e0000002100 */
[----:B------:R-:W1:Y:S01]  /*0020*/  S2UR UR4, SR_CTAID.X ;  /* 0x00000000000479c3 */ /* 0x000e620000002500 */
[----:B------:R-:W2:Y:S01]  /*0030*/  LDCU UR5, c[0x0][0x390] ;  /* 0x00007200ff0577ac */ /* 0x000ea20008000800 */
[----:B------:R-:W3:Y:S06]  /*0040*/  LDCU.64 UR6, c[0x0][0x358] ;  /* 0x00006b00ff0677ac */ /* 0x000eec0008000a00 */
[----:B------:R-:W1:Y:S02]  /*0050*/  LDC R6, c[0x0][0x360] ;  /* 0x0000d800ff067b82 */ /* 0x000e640000000800 */
[----:B-1----:R-:W-:-:S04]  /*0060*/  IMAD R0, R6, UR4, RZ ;  /* 0x0000000406007c24 */ /* 0x002fc8000f8e02ff */
[----:B0-----:R-:W-:Y:S02]  /*0070*/  IMAD R7, R0, 0x2, R9 ;  /* 0x0000000200077824 */ /* 0x001fe400078e0209 */
[----:B------:R-:W-:Y:S02]  /*0080*/  HFMA2 R0, -RZ, RZ, 0, 0 ;  /* 0x00000000ff007431 */ /* 0x000fe400000001ff */
[C---:B------:R-:W-:Y:S01]  /*0090*/  IMAD.IADD R11, R7.reuse, 0x1, R6 ;  /* 0x00000001070b7824 */ /* 0x040fe200078e0206 */
[----:B--2---:R-:W-:-:S04]  /*00a0*/  ISETP.GE.U32.AND P0, PT, R7, UR5, PT ;  /* 0x0000000507007c0c */ /* 0x004fc8000bf06070 */
[----:B------:R-:W-:-:S09]  /*00b0*/  ISETP.GE.U32.AND P1, PT, R11, UR5, PT ;  /* 0x000000050b007c0c */ /* 0x000fd2000bf26070 */
[----:B------:R-:W0:Y:S08]  /*00c0*/  @!P0 LDC.64 R2, c[0x0][0x380] ;  /* 0x0000e000ff028b82 */ /* 0x000e300000000a00 */
[----:B------:R-:W1:Y:S01]  /*00d0*/  @!P1 LDC.64 R4, c[0x0][0x380] ;  /* 0x0000e000ff049b82 */ /* 0x000e620000000a00 */
[----:B0-----:R-:W-:-:S05]  /*00e0*/  @!P0 IMAD.WIDE.U32 R2, R7, 0x4, R2 ;  /* 0x0000000407028825 */ /* 0x001fca00078e0002 */
[----:B---3--:R-:W2:Y:S01]  /*00f0*/  @!P0 LDG.E R0, desc[UR6][R2.64] ;  /* 0x0000000602008981 */ /* 0x008ea2000c1e1900 */
[----:B-1----:R-:W-:-:S06]  /*0100*/  @!P1 IMAD.WIDE.U32 R4, R11, 0x4, R4 ;  /* 0x000000040b049825 */ /* 0x002fcc00078e0004 */
[----:B------:R-:W3:Y:S01]  /*0110*/  @!P1 LDG.E R5, desc[UR6][R4.64] ;  /* 0x0000000604059981 */ /* 0x000ee2000c1e1900 */
[----:B------:R-:W0:Y:S01]  /*0120*/  S2UR UR5, SR_CgaCtaId ;  /* 0x00000000000579c3 */ /* 0x000e220000008800 */
[----:B------:R-:W-:Y:S01]  /*0130*/  UMOV UR4, 0x400 ;  /* 0x0000040000047882 */ /* 0x000fe20000000000 */
[----:B------:R-:W-:Y:S01]  /*0140*/  ISETP.GE.U32.AND P0, PT, R6, 0x2, PT ;  /* 0x000000020600780c */ /* 0x000fe20003f06070 */
[----:B0-----:R-:W-:Y:S01]  /*0150*/  ULEA UR4, UR5, UR4, 0x18 ;  /* 0x0000000405047291 */ /* 0x001fe2000f8ec0ff */
[--C-:B--2---:R-:W-:Y:S02]  /*0160*/  IMAD.MOV.U32 R7, RZ, RZ, R0.reuse ;  /* 0x000000ffff077224 */ /* 0x104fe400078e0000 */
[----:B---3--:R-:W-:-:S03]  /*0170*/  @!P1 IMAD.IADD R7, R5, 0x1, R0 ;  /* 0x0000000105079824 */ /* 0x008fc600078e0200 */
[----:B------:R-:W-:-:S05]  /*0180*/  LEA R0, R9, UR4, 0x2 ;  /* 0x0000000409007c11 */ /* 0x000fca000f8e10ff */
[----:B------:R0:W-:Y:S01]  /*0190*/  STS [R0], R7 ;  /* 0x0000000700007388 */ /* 0x0001e20000000800 */
[----:B------:R-:W-:Y:S01]  /*01a0*/  BAR.SYNC.DEFER_BLOCKING 0x0 ;  /* 0x0000000000007b1d */ /* 0x000fe20000010000 */
[----:B------:R-:W-:-:S05]  /*01b0*/  ISETP.NE.AND P1, PT, R9, RZ, PT ;  /* 0x000000ff0900720c */ /* 0x000fca0003f25270 */
[----:B------:R-:W-:Y:S08]  /*01c0*/  @!P0 BRA `(.L_x_0) ;  /* 0x00000000002c8947 */ /* 0x000ff00003800000 */
.L_x_1:
[----:B------:R-:W-:-:S04]  /*01d0*/  SHF.R.U32.HI R4, RZ, 0x1, R6 ;  /* 0x00000001ff047819 */ /* 0x000fc80000011606 */
[----:B------:R-:W-:-:S13]  /*01e0*/  ISETP.GE.U32.AND P0, PT, R9, R4, PT ;  /* 0x000000040900720c */ /* 0x000fda0003f06070 */
[----:B------:R-:W-:Y:S01]  /*01f0*/  @!P0 LEA R2, R4, R0, 0x2 ;  /* 0x0000000004028211 */ /* 0x000fe200078e10ff */
[----:B------:R-:W-:Y:S05]  /*0200*/  @!P0 LDS R3, [R0] ;  /* 0x0000000000038984 */ /* 0x000fea0000000800 */
[----:B------:R-:W1:Y:S02]  /*0210*/  @!P0 LDS R2, [R2] ;  /* 0x0000000002028984 */ /* 0x000e640000000800 */
[----:B-1----:R-:W-:-:S05]  /*0220*/  @!P0 IMAD.IADD R3, R2, 0x1, R3 ;  /* 0x0000000102038824 */ /* 0x002fca00078e0203 */
[----:B------:R1:W-:Y:S01]  /*0230*/  @!P0 STS [R0], R3 ;  /* 0x0000000300008388 */ /* 0x0003e20000000800 */
[----:B------:R-:W-:Y:S01]  /*0240*/  BAR.SYNC.DEFER_BLOCKING 0x0 ;  /* 0x0000000000007b1d */ /* 0x000fe20000010000 */
[----:B------:R-:W-:Y:S02]  /*0250*/  ISETP.GT.U32.AND P0, PT, R6, 0x3, PT ;  /* 0x000000030600780c */ /* 0x000fe40003f04070 */
[----:B------:R-:W-:-:S11]  /*0260*/  MOV R6, R4 ;  /* 0x0000000400067202 */ /* 0x000fd60000000f00 */
[----:B-1----:R-:W-:Y:S05]  /*0270*/  @P0 BRA `(.L_x_1) ;  /* 0xfffffffc00d40947 */ /* 0x002fea000383ffff */
.L_x_0:
[----:B------:R-:W-:Y:S05]  /*0280*/  @P1 EXIT ;  /* 0x000000000000194d */ /* 0x000fea0003800000 */
[----:B------:R-:W1:Y:S01]  /*0290*/  S2UR UR5, SR_CgaCtaId ;  /* 0x00000000000579c3 */ /* 0x000e620000008800 */
[----:B------:R-:W-:-:S07]  /*02a0*/  UMOV UR4, 0x400 ;  /* 0x0000040000047882 */ /* 0x000fce0000000000 */
[----:B------:R-:W2:Y:S01]  /*02b0*/  LDC.64 R2, c[0x0][0x388] ;  /* 0x0000e200ff027b82 */ /* 0x000ea20000000a00 */
[----:B-1----:R-:W-:-:S09]  /*02c0*/  ULEA UR4, UR5, UR4, 0x18 ;  /* 0x0000000405047291 */ /* 0x002fd2000f8ec0ff */
[----:B------:R-:W2:Y:S04]  /*02d0*/  LDS R5, [UR4] ;  /* 0x00000004ff057984 */ /* 0x000ea80008000800 */
[----:B--2---:R-:W-:Y:S01]  /*02e0*/  REDG.E.ADD.STRONG.GPU desc[UR6][R2.64], R5 ;  /* 0x000000050200798e */ /* 0x004fe2000c12e106 */
[----:B------:R-:W-:Y:S05]  /*02f0*/  EXIT ;  /* 0x000000000000794d */ /* 0x000fea0003800000 */
.L_x_2:
[----:B------:R-:W-:-:S00]  /*0300*/  BRA `(.L_x_2) ;  /* 0xfffffffc00fc7947 */ /* 0x000fc0000383ffff */
[----:B------:R-:W-:-:S00]  /*0310*/  NOP ;  /* 0x0000000000007918 */ /* 0x000fc00000000000 */
        /* <DEDUP_REMOVED lines=14> */
.L_x_3:


//--------------------- .nv.shared._Z14reduction_treePiS_i --------------------------
	.section	.nv.shared._Z14reduction_treePiS_i,"aw",@nobits
	.sectionflags	@""
	.align	16
	.zero		1024


//--------------------- .nv.shared.reserved.0     --------------------------
	.section	.nv.shared.reserved.0,"aw",@nobits
	.weak		__nv_reservedSMEM_offset_0_alias
	.size		__nv_reservedSMEM_offset_0_alias, 0, 64
	.other		__nv_reservedSMEM_offset_0_alias,@"STO_CUDA_RESERVED_SHARED STV_DEFAULT"
__nv_reservedSMEM_offset_0_alias:
	.zero		0
	.zero		64


//--------------------- .nv.constant0._Z14reduction_treePiS_i --------------------------
	.section	.nv.constant0._Z14reduction_treePiS_i,"a",@progbits
	.sectionflags	@""
	.align	4
.nv.constant0._Z14reduction_treePiS_i:
	.zero		916


//--------------------- SYMBOLS --------------------------

	.type		.nv.reservedSmem.offset0,@object
	.size		.nv.reservedSmem.offset0,0x4
	.type		.nv.reservedSmem.cap,@object
	.size		.nv.reservedSmem.cap,0x4
